//
// Generated by NVIDIA NVVM Compiler
//
// Compiler Build ID: CL-36424714
// Cuda compilation tools, release 13.0, V13.0.88
// Based on NVVM 20.0.0
//

.version 9.0
.target sm_100
.address_size 64

	// .globl	_Z4scanPfS_i
.extern .shared .align 16 .b8 shared_mem[];

.visible .entry _Z4scanPfS_i(
	.param .u64 .ptr .align 1 _Z4scanPfS_i_param_0,
	.param .u64 .ptr .align 1 _Z4scanPfS_i_param_1,
	.param .u32 _Z4scanPfS_i_param_2
)
{
	.reg .pred 	%p<6>;
	.reg .b32 	%r<34>;
	.reg .b32 	%f<12>;
	.reg .b64 	%rd<9>;

	ld.param.u64 	%rd1, [_Z4scanPfS_i_param_0];
	ld.param.u64 	%rd2, [_Z4scanPfS_i_param_1];
	ld.param.u32 	%r10, [_Z4scanPfS_i_param_2];
	mov.u32 	%r1, %ntid.x;
	shl.b32 	%r11, %r1, 2;
	mov.u32 	%r33, shared_mem;
	add.s32 	%r31, %r33, %r11;
	mov.u32 	%r3, %tid.x;
	mov.u32 	%r13, %ctaid.x;
	mad.lo.s32 	%r4, %r13, %r1, %r3;
	setp.ge.s32 	%p1, %r4, %r10;
	mov.f32 	%f10, 0f00000000;
	@%p1 bra 	$L__BB0_2;
	cvta.to.global.u64 	%rd3, %rd1;
	mul.wide.s32 	%rd4, %r4, 4;
	add.s64 	%rd5, %rd3, %rd4;
	ld.global.f32 	%f10, [%rd5];
$L__BB0_2:
	shl.b32 	%r15, %r3, 2;
	add.s32 	%r16, %r33, %r15;
	st.shared.f32 	[%r16], %f10;
	bar.sync 	0;
	setp.lt.u32 	%p2, %r1, 2;
	@%p2 bra 	$L__BB0_8;
	mov.u32 	%r32, shared_mem;
	mov.b32 	%r30, 1;
$L__BB0_4:
	mov.u32 	%r33, %r31;
	setp.lt.u32 	%p3, %r3, %r30;
	@%p3 bra 	$L__BB0_6;
	add.s32 	%r20, %r32, %r15;
	ld.shared.f32 	%f7, [%r20];
	sub.s32 	%r21, %r3, %r30;
	shl.b32 	%r22, %r21, 2;
	add.s32 	%r23, %r32, %r22;
	ld.shared.f32 	%f8, [%r23];
	add.f32 	%f11, %f7, %f8;
	bra.uni 	$L__BB0_7;
$L__BB0_6:
	add.s32 	%r25, %r32, %r15;
	ld.shared.f32 	%f11, [%r25];
$L__BB0_7:
	add.s32 	%r27, %r33, %r15;
	st.shared.f32 	[%r27], %f11;
	bar.sync 	0;
	shl.b32 	%r30, %r30, 1;
	setp.lt.u32 	%p4, %r30, %r1;
	mov.u32 	%r31, %r32;
	mov.u32 	%r32, %r33;
	@%p4 bra 	$L__BB0_4;
$L__BB0_8:
	setp.ge.s32 	%p5, %r4, %r10;
	@%p5 bra 	$L__BB0_10;
	add.s32 	%r29, %r33, %r15;
	ld.shared.f32 	%f9, [%r29];
	cvta.to.global.u64 	%rd6, %rd2;
	mul.wide.s32 	%rd7, %r4, 4;
	add.s64 	%rd8, %rd6, %rd7;
	st.global.f32 	[%rd8], %f9;
$L__BB0_10:
	ret;

}


// ===== COMPILED SASS (sm_100) =====

	.target	sm_100

	.elftype	@"ET_EXEC"


//--------------------- .note.nv.tkinfo           --------------------------
	.section	.note.nv.tkinfo,"",@"SHT_NOTE"
	.sectionflags	@"SHF_NOTE_NV_TKINFO"
	.tkinfo
        /*0018*/ 	.word	0x00000002
        /*0030*/ 	.string	""
        /*0030*/ 	.string	"ptxas"
        /*0030*/ 	.string	"Cuda compilation tools, release 13.0, V13.0.88"
        /*0030*/ 	.string	"Build cuda_13.0.r13.0/compiler.36424714_0"
        /*0030*/ 	.string	"-arch sm_100 -m 64 "



//--------------------- .note.nv.cuinfo           --------------------------
	.section	.note.nv.cuinfo,"",@"SHT_NOTE"
	.sectionflags	@"SHF_NOTE_NV_CUINFO"
        /*0018*/ 	.short	0x0002
        /*001a*/ 	.short	0x0064
        /*001c*/ 	.short	0x0082
	.zero		2


//--------------------- .nv.info                  --------------------------
	.section	.nv.info,"",@"SHT_CUDA_INFO"
	.align	4


	//----- nvinfo : EIATTR_REGCOUNT
	.align		4
        /*0000*/ 	.byte	0x04, 0x2f
        /*0002*/ 	.short	(.L_1 - .L_0)
	.align		4
.L_0:
        /*0004*/ 	.word	index@(_Z4scanPfS_i)
        /*0008*/ 	.word	0x0000000a


	//----- nvinfo : EIATTR_FRAME_SIZE
	.align		4
.L_1:
        /*000c*/ 	.byte	0x04, 0x11
        /*000e*/ 	.short	(.L_3 - .L_2)
	.align		4
.L_2:
        /*0010*/ 	.word	index@(_Z4scanPfS_i)
        /*0014*/ 	.word	0x00000000


	//----- nvinfo : EIATTR_MIN_STACK_SIZE
	.align		4
.L_3:
        /*0018*/ 	.byte	0x04, 0x12
        /*001a*/ 	.short	(.L_5 - .L_4)
	.align		4
.L_4:
        /*001c*/ 	.word	index@(_Z4scanPfS_i)
        /*0020*/ 	.word	0x00000000
.L_5:


//--------------------- .nv.compat                --------------------------
	.section	.nv.compat,"",@"SHT_CUDA_COMPAT_INFO"
	.align	4
        /*0000*/ 	.byte	0x02, 0x09, 0x00, 0x00, 0x02, 0x02, 0x01, 0x00, 0x02, 0x05, 0x05, 0x00, 0x03, 0x07, 0x01, 0x01
        /*0010*/ 	.byte	0x02, 0x03, 0x00, 0x00, 0x02, 0x06, 0x01, 0x00, 0x04, 0x0b, 0x08, 0x00, 0x09, 0x00, 0x00, 0x00
        /*0020*/ 	.byte	0x00, 0x00, 0x00, 0x00


//--------------------- .nv.info._Z4scanPfS_i     --------------------------
	.section	.nv.info._Z4scanPfS_i,"",@"SHT_CUDA_INFO"
	.sectionflags	@""
	.align	4


	//----- nvinfo : EIATTR_CUDA_API_VERSION
	.align		4
        /*0000*/ 	.byte	0x04, 0x37
        /*0002*/ 	.short	(.L_7 - .L_6)
.L_6:
        /*0004*/ 	.word	0x00000082


	//----- nvinfo : EIATTR_KPARAM_INFO
	.align		4
.L_7:
        /*0008*/ 	.byte	0x04, 0x17
        /*000a*/ 	.short	(.L_9 - .L_8)
.L_8:
        /*000c*/ 	.word	0x00000000
        /*0010*/ 	.short	0x0002
        /*0012*/ 	.short	0x0010
        /*0014*/ 	.byte	0x00, 0xf0, 0x11, 0x00


	//----- nvinfo : EIATTR_KPARAM_INFO
	.align		4
.L_9:
        /*0018*/ 	.byte	0x04, 0x17
        /*001a*/ 	.short	(.L_11 - .L_10)
.L_10:
        /*001c*/ 	.word	0x00000000
        /*0020*/ 	.short	0x0001
        /*0022*/ 	.short	0x0008
        /*0024*/ 	.byte	0x00, 0xf5, 0x21, 0x00


	//----- nvinfo : EIATTR_KPARAM_INFO
	.align		4
.L_11:
        /*0028*/ 	.byte	0x04, 0x17
        /*002a*/ 	.short	(.L_13 - .L_12)
.L_12:
        /*002c*/ 	.word	0x00000000
        /*0030*/ 	.short	0x0000
        /*0032*/ 	.short	0x0000
        /*0034*/ 	.byte	0x00, 0xf5, 0x21, 0x00


	//----- nvinfo : EIATTR_SPARSE_MMA_MASK
	.align		4
.L_13:
        /*0038*/ 	.byte	0x03, 0x50
        /*003a*/ 	.short	0x0000


	//----- nvinfo : EIATTR_MAXREG_COUNT
	.align		4
        /*003c*/ 	.byte	0x03, 0x1b
        /*003e*/ 	.short	0x00ff


	//----- nvinfo : EIATTR_NUM_BARRIERS
	.align		4
        /*0040*/ 	.byte	0x02, 0x4c
        /*0042*/ 	.byte	0x01
	.zero		1


	//----- nvinfo : EIATTR_MERCURY_ISA_VERSION
	.align		4
        /*0044*/ 	.byte	0x03, 0x5f
        /*0046*/ 	.short	0x0101


	//----- nvinfo : EIATTR_VRC_CTA_INIT_COUNT
	.align		4
        /*0048*/ 	.byte	0x02, 0x4a
	.zero		1
	.zero		1


	//----- nvinfo : EIATTR_EXIT_INSTR_OFFSETS
	.align		4
        /*004c*/ 	.byte	0x04, 0x1c
        /*004e*/ 	.short	(.L_15 - .L_14)


	//   ....[0]....
.L_14:
        /*0050*/ 	.word	0x00000290


	//   ....[1]....
        /*0054*/ 	.word	0x000002f0


	//----- nvinfo : EIATTR_CBANK_PARAM_SIZE
	.align		4
.L_15:
        /*0058*/ 	.byte	0x03, 0x19
        /*005a*/ 	.short	0x0014


	//----- nvinfo : EIATTR_PARAM_CBANK
	.align		4
        /*005c*/ 	.byte	0x04, 0x0a
        /*005e*/ 	.short	(.L_17 - .L_16)
	.align		4
.L_16:
        /*0060*/ 	.word	index@(.nv.constant0._Z4scanPfS_i)
        /*0064*/ 	.short	0x0380
        /*0066*/ 	.short	0x0014


	//----- nvinfo : EIATTR_SW_WAR
	.align		4
.L_17:
        /*0068*/ 	.byte	0x04, 0x36
        /*006a*/ 	.short	(.L_19 - .L_18)
.L_18:
        /*006c*/ 	.word	0x00000008
.L_19:


//--------------------- .nv.callgraph             --------------------------
	.section	.nv.callgraph,"",@"SHT_CUDA_CALLGRAPH"
	.align	4
	.sectionentsize	8
	.align		4
        /*0000*/ 	.word	0x00000000
	.align		4
        /*0004*/ 	.word	0xffffffff
	.align		4
        /*0008*/ 	.word	0x00000000
	.align		4
        /*000c*/ 	.word	0xfffffffe
	.align		4
        /*0010*/ 	.word	0x00000000
	.align		4
        /*0014*/ 	.word	0xfffffffd
	.align		4
        /*0018*/ 	.word	0x00000000
	.align		4
        /*001c*/ 	.word	0xfffffffc


//--------------------- .text._Z4scanPfS_i        --------------------------
	.section	.text._Z4scanPfS_i,"ax",@progbits
	.align	128
        .global         _Z4scanPfS_i
        .type           _Z4scanPfS_i,@function
        .size           _Z4scanPfS_i,(.L_x_3 - _Z4scanPfS_i)
        .other          _Z4scanPfS_i,@"STO_CUDA_ENTRY STV_DEFAULT"
_Z4scanPfS_i:
.text._Z4scanPfS_i:
[----:B------:R-:W-:Y:S01]  /*0000*/  LDC R1, c[0x0][0x37c] ;  /* 0x0000df00ff017b82 */ /* 0x000fe20000000800 */
[----:B------:R-:W0:Y:S01]  /*0010*/  S2R R4, SR_TID.X ;  /* 0x0000000000047919 */ /* 0x000e220000002100 */
[----:B------:R-:W0:Y:S01]  /*0020*/  LDCU UR10, c[0x0][0x360] ;  /* 0x00006c00ff0a77ac */ /* 0x000e220008000800 */
[----:B------:R-:W-:Y:S01]  /*0030*/  IMAD.MOV.U32 R0, RZ, RZ, RZ ;  /* 0x000000ffff007224 */ /* 0x000fe200078e00ff */
[----:B------:R-:W0:Y:S01]  /*0040*/  S2R R5, SR_CTAID.X ;  /* 0x0000000000057919 */ /* 0x000e220000002500 */
[----:B------:R-:W1:Y:S01]  /*0050*/  LDCU UR4, c[0x0][0x390] ;  /* 0x00007200ff0477ac */ /* 0x000e620008000800 */
[----:B------:R-:W2:Y:S01]  /*0060*/  LDCU.64 UR8, c[0x0][0x358] ;  /* 0x00006b00ff0877ac */ /* 0x000ea20008000a00 */
[----:B0-----:R-:W-:-:S05]  /*0070*/  IMAD R5, R5, UR10, R4 ;  /* 0x0000000a05057c24 */ /* 0x001fca000f8e0204 */
[----:B-1----:R-:W-:-:S13]  /*0080*/  ISETP.GE.AND P0, PT, R5, UR4, PT ;  /* 0x0000000405007c0c */ /* 0x002fda000bf06270 */
[----:B------:R-:W0:Y:S02]  /*0090*/  @!P0 LDC.64 R2, c[0x0][0x380] ;  /* 0x0000e000ff028b82 */ /* 0x000e240000000a00 */
[----:B0-----:R-:W-:-:S05]  /*00a0*/  @!P0 IMAD.WIDE R2, R5, 0x4, R2 ;  /* 0x0000000405028825 */ /* 0x001fca00078e0202 */
[----:B--2---:R-:W2:Y:S01]  /*00b0*/  @!P0 LDG.E R0, desc[UR8][R2.64] ;  /* 0x0000000802008981 */ /* 0x004ea2000c1e1900 */
[----:B------:R-:W0:Y:S01]  /*00c0*/  S2UR UR5, SR_CgaCtaId ;  /* 0x00000000000579c3 */ /* 0x000e220000008800 */
[----:B------:R-:W-:Y:S01]  /*00d0*/  UMOV UR4, 0x400 ;  /* 0x0000040000047882 */ /* 0x000fe20000000000 */
[----:B------:R-:W-:Y:S02]  /*00e0*/  UISETP.GE.U32.AND UP0, UPT, UR10, 0x2, UPT ;  /* 0x000000020a00788c */ /* 0x000fe4000bf06070 */
[----:B0-----:R-:W-:-:S06]  /*00f0*/  ULEA UR4, UR5, UR4, 0x18 ;  /* 0x0000000405047291 */ /* 0x001fcc000f8ec0ff */
[----:B------:R-:W-:-:S05]  /*0100*/  LEA R7, R4, UR4, 0x2 ;  /* 0x0000000404077c11 */ /* 0x000fca000f8e10ff */
[----:B--2---:R0:W-:Y:S01]  /*0110*/  STS [R7], R0 ;  /* 0x0000000007007388 */ /* 0x0041e20000000800 */
[----:B------:R-:W-:Y:S06]  /*0120*/  BAR.SYNC.DEFER_BLOCKING 0x0 ;  /* 0x0000000000007b1d */ /* 0x000fec0000010000 */
[----:B------:R-:W-:Y:S05]  /*0130*/  BRA.U !UP0, `(.L_x_0) ;  /* 0x00000001084c7547 */ /* 0x000fea000b800000 */
[----:B------:R-:W-:Y:S02]  /*0140*/  ULEA UR5, UR10, UR4, 0x2 ;  /* 0x000000040a057291 */ /* 0x000fe4000f8e10ff */
[----:B------:R-:W-:Y:S01]  /*0150*/  UMOV UR6, UR4 ;  /* 0x0000000400067c82 */ /* 0x000fe20008000000 */
[----:B------:R-:W-:-:S09]  /*0160*/  UMOV UR7, 0x1 ;  /* 0x0000000100077882 */ /* 0x000fd20000000000 */
.L_x_1:
[C---:B------:R-:W-:Y:S01]  /*0170*/  ISETP.GE.U32.AND P0, PT, R4.reuse, UR7, PT ;  /* 0x0000000704007c0c */ /* 0x040fe2000bf06070 */
[----:B------:R-:W-:Y:S01]  /*0180*/  UMOV UR4, UR5 ;  /* 0x0000000500047c82 */ /* 0x000fe20008000000 */
[C---:B0-----:R-:W-:Y:S01]  /*0190*/  LEA R0, R4.reuse, UR6, 0x2 ;  /* 0x0000000604007c11 */ /* 0x041fe2000f8e10ff */
[----:B------:R-:W-:Y:S01]  /*01a0*/  UMOV UR5, UR6 ;  /* 0x0000000600057c82 */ /* 0x000fe20008000000 */
[----:B-1----:R-:W-:-:S03]  /*01b0*/  LEA R6, R4, UR4, 0x2 ;  /* 0x0000000404067c11 */ /* 0x002fc6000f8e10ff */
[----:B------:R-:W-:Y:S06]  /*01c0*/  LDS R3, [R0] ;  /* 0x0000000000037984 */ /* 0x000fec0000000800 */
[----:B------:R-:W-:Y:S01]  /*01d0*/  @P0 VIADD R2, R4, -UR7 ;  /* 0x8000000704020c36 */ /* 0x000fe20008000000 */
[----:B------:R-:W-:-:S04]  /*01e0*/  USHF.L.U32 UR7, UR7, 0x1, URZ ;  /* 0x0000000107077899 */ /* 0x000fc800080006ff */
[----:B------:R-:W-:Y:S01]  /*01f0*/  @P0 LEA R2, R2, UR6, 0x2 ;  /* 0x0000000602020c11 */ /* 0x000fe2000f8e10ff */
[----:B------:R-:W-:Y:S01]  /*0200*/  UISETP.GE.U32.AND UP0, UPT, UR7, UR10, UPT ;  /* 0x0000000a0700728c */ /* 0x000fe2000bf06070 */
[----:B------:R-:W-:-:S04]  /*0210*/  UMOV UR6, UR4 ;  /* 0x0000000400067c82 */ /* 0x000fc80008000000 */
[----:B------:R-:W0:Y:S02]  /*0220*/  @P0 LDS R2, [R2] ;  /* 0x0000000002020984 */ /* 0x000e240000000800 */
[----:B0-----:R-:W-:-:S05]  /*0230*/  @P0 FADD R3, R3, R2 ;  /* 0x0000000203030221 */ /* 0x001fca0000000000 */
[----:B------:R1:W-:Y:S01]  /*0240*/  STS [R6], R3 ;  /* 0x0000000306007388 */ /* 0x0003e20000000800 */
[----:B------:R-:W-:Y:S06]  /*0250*/  BAR.SYNC.DEFER_BLOCKING 0x0 ;  /* 0x0000000000007b1d */ /* 0x000fec0000010000 */
[----:B------:R-:W-:Y:S05]  /*0260*/  BRA.U !UP0, `(.L_x_1) ;  /* 0xfffffffd08c07547 */ /* 0x000fea000b83ffff */
.L_x_0:
[----:B------:R-:W2:Y:S02]  /*0270*/  LDCU UR5, c[0x0][0x390] ;  /* 0x00007200ff0577ac */ /* 0x000ea40008000800 */
[----:B--2---:R-:W-:-:S13]  /*0280*/  ISETP.GE.AND P0, PT, R5, UR5, PT ;  /* 0x0000000505007c0c */ /* 0x004fda000bf06270 */
[----:B------:R-:W-:Y:S05]  /*0290*/  @P0 EXIT ;  /* 0x000000000000094d */ /* 0x000fea0003800000 */
[----:B0-----:R-:W-:Y:S01]  /*02a0*/  LEA R0, R4, UR4, 0x2 ;  /* 0x0000000404007c11 */ /* 0x001fe2000f8e10ff */
[----:B-1----:R-:W0:Y:S04]  /*02b0*/  LDC.64 R2, c[0x0][0x388] ;  /* 0x0000e200ff027b82 */ /* 0x002e280000000a00 */
[----:B------:R-:W1:Y:S01]  /*02c0*/  LDS R7, [R0] ;  /* 0x0000000000077984 */ /* 0x000e620000000800 */
[----:B0-----:R-:W-:-:S05]  /*02d0*/  IMAD.WIDE R2, R5, 0x4, R2 ;  /* 0x0000000405027825 */ /* 0x001fca00078e0202 */
[----:B-1----:R-:W-:Y:S01]  /*02e0*/  STG.E desc[UR8][R2.64], R7 ;  /* 0x0000000702007986 */ /* 0x002fe2000c101908 */
[----:B------:R-:W-:Y:S05]  /*02f0*/  EXIT ;  /* 0x000000000000794d */ /* 0x000fea0003800000 */
.L_x_2:
[----:B------:R-:W-:-:S00]  /*0300*/  BRA `(.L_x_2) ;  /* 0xfffffffc00fc7947 */ /* 0x000fc0000383ffff */
[----:B------:R-:W-:-:S00]  /*0310*/  NOP ;  /* 0x0000000000007918 */ /* 0x000fc00000000000 */
        /* <DEDUP_REMOVED lines=14> */
.L_x_3:


//--------------------- .nv.shared._Z4scanPfS_i   --------------------------
	.section	.nv.shared._Z4scanPfS_i,"aw",@nobits
	.sectionflags	@""
	.align	16
	.zero		1024


//--------------------- .nv.shared.reserved.0     --------------------------
	.section	.nv.shared.reserved.0,"aw",@nobits
	.weak		__nv_reservedSMEM_offset_0_alias
	.size		__nv_reservedSMEM_offset_0_alias, 0, 64
	.other		__nv_reservedSMEM_offset_0_alias,@"STO_CUDA_RESERVED_SHARED STV_DEFAULT"
__nv_reservedSMEM_offset_0_alias:
	.zero		0
	.zero		64


//--------------------- .nv.constant0._Z4scanPfS_i --------------------------
	.section	.nv.constant0._Z4scanPfS_i,"a",@progbits
	.sectionflags	@""
	.align	4
.nv.constant0._Z4scanPfS_i:
	.zero		916


//--------------------- SYMBOLS --------------------------

	.type		.nv.reservedSmem.offset0,@object
	.size		.nv.reservedSmem.offset0,0x4
	.type		.nv.reservedSmem.cap,@object
	.size		.nv.reservedSmem.cap,0x4
